//
// Generated by NVIDIA NVVM Compiler
//
// Compiler Build ID: CL-36424714
// Cuda compilation tools, release 13.0, V13.0.88
// Based on NVVM 20.0.0
//

.version 9.0
.target sm_100
.address_size 64

	// .globl	_Z16dot_warp_shuffleILi256EEvPKfS1_Pfi
// _ZZ16dot_warp_shuffleILi256EEvPKfS1_PfiE7warpSum has been demoted

.visible .entry _Z16dot_warp_shuffleILi256EEvPKfS1_Pfi(
	.param .u64 .ptr .align 1 _Z16dot_warp_shuffleILi256EEvPKfS1_Pfi_param_0,
	.param .u64 .ptr .align 1 _Z16dot_warp_shuffleILi256EEvPKfS1_Pfi_param_1,
	.param .u64 .ptr .align 1 _Z16dot_warp_shuffleILi256EEvPKfS1_Pfi_param_2,
	.param .u32 _Z16dot_warp_shuffleILi256EEvPKfS1_Pfi_param_3
)
{
	.reg .pred 	%p<17>;
	.reg .b32 	%r<38>;
	.reg .b32 	%f<35>;
	.reg .b64 	%rd<10>;
	// demoted variable
	.shared .align 4 .b8 _ZZ16dot_warp_shuffleILi256EEvPKfS1_PfiE7warpSum[128];
	ld.param.u64 	%rd3, [_Z16dot_warp_shuffleILi256EEvPKfS1_Pfi_param_0];
	ld.param.u64 	%rd4, [_Z16dot_warp_shuffleILi256EEvPKfS1_Pfi_param_1];
	ld.param.u64 	%rd5, [_Z16dot_warp_shuffleILi256EEvPKfS1_Pfi_param_2];
	ld.param.u32 	%r8, [_Z16dot_warp_shuffleILi256EEvPKfS1_Pfi_param_3];
	mov.u32 	%r1, %ntid.x;
	mov.u32 	%r9, %ctaid.x;
	mov.u32 	%r2, %tid.x;
	mad.lo.s32 	%r37, %r1, %r9, %r2;
	setp.ge.s32 	%p1, %r37, %r8;
	mov.f32 	%f33, 0f00000000;
	@%p1 bra 	$L__BB0_3;
	mov.u32 	%r10, %nctaid.x;
	mul.lo.s32 	%r4, %r10, %r1;
	cvta.to.global.u64 	%rd1, %rd3;
	cvta.to.global.u64 	%rd2, %rd4;
	mov.f32 	%f33, 0f00000000;
$L__BB0_2:
	mul.wide.s32 	%rd6, %r37, 4;
	add.s64 	%rd7, %rd1, %rd6;
	ld.global.nc.f32 	%f10, [%rd7];
	add.s64 	%rd8, %rd2, %rd6;
	ld.global.nc.f32 	%f11, [%rd8];
	fma.rn.f32 	%f33, %f10, %f11, %f33;
	add.s32 	%r37, %r37, %r4;
	setp.lt.s32 	%p2, %r37, %r8;
	@%p2 bra 	$L__BB0_2;
$L__BB0_3:
	mov.b32 	%r11, %f33;
	shfl.sync.down.b32	%r12|%p3, %r11, 16, 31, -1;
	mov.b32 	%f12, %r12;
	add.f32 	%f13, %f33, %f12;
	mov.b32 	%r13, %f13;
	shfl.sync.down.b32	%r14|%p4, %r13, 8, 31, -1;
	mov.b32 	%f14, %r14;
	add.f32 	%f15, %f13, %f14;
	mov.b32 	%r15, %f15;
	shfl.sync.down.b32	%r16|%p5, %r15, 4, 31, -1;
	mov.b32 	%f16, %r16;
	add.f32 	%f17, %f15, %f16;
	mov.b32 	%r17, %f17;
	shfl.sync.down.b32	%r18|%p6, %r17, 2, 31, -1;
	mov.b32 	%f18, %r18;
	add.f32 	%f19, %f17, %f18;
	mov.b32 	%r19, %f19;
	shfl.sync.down.b32	%r20|%p7, %r19, 1, 31, -1;
	mov.b32 	%f20, %r20;
	add.f32 	%f4, %f19, %f20;
	and.b32  	%r7, %r2, 31;
	setp.ne.s32 	%p8, %r7, 0;
	@%p8 bra 	$L__BB0_5;
	shr.u32 	%r21, %r2, 3;
	mov.u32 	%r22, _ZZ16dot_warp_shuffleILi256EEvPKfS1_PfiE7warpSum;
	add.s32 	%r23, %r22, %r21;
	st.shared.f32 	[%r23], %f4;
$L__BB0_5:
	bar.sync 	0;
	setp.gt.u32 	%p9, %r2, 31;
	@%p9 bra 	$L__BB0_10;
	setp.gt.u32 	%p10, %r7, 7;
	mov.f32 	%f34, 0f00000000;
	@%p10 bra 	$L__BB0_8;
	shl.b32 	%r24, %r7, 2;
	mov.u32 	%r25, _ZZ16dot_warp_shuffleILi256EEvPKfS1_PfiE7warpSum;
	add.s32 	%r26, %r25, %r24;
	ld.shared.f32 	%f34, [%r26];
$L__BB0_8:
	setp.ne.s32 	%p11, %r7, 0;
	mov.b32 	%r27, %f34;
	shfl.sync.down.b32	%r28|%p12, %r27, 16, 31, -1;
	mov.b32 	%f22, %r28;
	add.f32 	%f23, %f34, %f22;
	mov.b32 	%r29, %f23;
	shfl.sync.down.b32	%r30|%p13, %r29, 8, 31, -1;
	mov.b32 	%f24, %r30;
	add.f32 	%f25, %f23, %f24;
	mov.b32 	%r31, %f25;
	shfl.sync.down.b32	%r32|%p14, %r31, 4, 31, -1;
	mov.b32 	%f26, %r32;
	add.f32 	%f27, %f25, %f26;
	mov.b32 	%r33, %f27;
	shfl.sync.down.b32	%r34|%p15, %r33, 2, 31, -1;
	mov.b32 	%f28, %r34;
	add.f32 	%f29, %f27, %f28;
	mov.b32 	%r35, %f29;
	shfl.sync.down.b32	%r36|%p16, %r35, 1, 31, -1;
	mov.b32 	%f30, %r36;
	add.f32 	%f7, %f29, %f30;
	@%p11 bra 	$L__BB0_10;
	cvta.to.global.u64 	%rd9, %rd5;
	atom.global.add.f32 	%f31, [%rd9], %f7;
$L__BB0_10:
	ret;

}


// ===== COMPILED SASS (sm_100) =====

	.target	sm_100

	.elftype	@"ET_EXEC"


//--------------------- .note.nv.tkinfo           --------------------------
	.section	.note.nv.tkinfo,"",@"SHT_NOTE"
	.sectionflags	@"SHF_NOTE_NV_TKINFO"
	.tkinfo
        /*0018*/ 	.word	0x00000002
        /*0030*/ 	.string	""
        /*0030*/ 	.string	"ptxas"
        /*0030*/ 	.string	"Cuda compilation tools, release 13.0, V13.0.88"
        /*0030*/ 	.string	"Build cuda_13.0.r13.0/compiler.36424714_0"
        /*0030*/ 	.string	"-arch sm_100 -m 64 "



//--------------------- .note.nv.cuinfo           --------------------------
	.section	.note.nv.cuinfo,"",@"SHT_NOTE"
	.sectionflags	@"SHF_NOTE_NV_CUINFO"
        /*0018*/ 	.short	0x0002
        /*001a*/ 	.short	0x0064
        /*001c*/ 	.short	0x0082
	.zero		2


//--------------------- .nv.info                  --------------------------
	.section	.nv.info,"",@"SHT_CUDA_INFO"
	.align	4


	//----- nvinfo : EIATTR_REGCOUNT
	.align		4
        /*0000*/ 	.byte	0x04, 0x2f
        /*0002*/ 	.short	(.L_1 - .L_0)
	.align		4
.L_0:
        /*0004*/ 	.word	index@(_Z16dot_warp_shuffleILi256EEvPKfS1_Pfi)
        /*0008*/ 	.word	0x0000000f


	//----- nvinfo : EIATTR_FRAME_SIZE
	.align		4
.L_1:
        /*000c*/ 	.byte	0x04, 0x11
        /*000e*/ 	.short	(.L_3 - .L_2)
	.align		4
.L_2:
        /*0010*/ 	.word	index@(_Z16dot_warp_shuffleILi256EEvPKfS1_Pfi)
        /*0014*/ 	.word	0x00000000


	//----- nvinfo : EIATTR_MIN_STACK_SIZE
	.align		4
.L_3:
        /*0018*/ 	.byte	0x04, 0x12
        /*001a*/ 	.short	(.L_5 - .L_4)
	.align		4
.L_4:
        /*001c*/ 	.word	index@(_Z16dot_warp_shuffleILi256EEvPKfS1_Pfi)
        /*0020*/ 	.word	0x00000000
.L_5:


//--------------------- .nv.compat                --------------------------
	.section	.nv.compat,"",@"SHT_CUDA_COMPAT_INFO"
	.align	4
        /*0000*/ 	.byte	0x02, 0x09, 0x00, 0x00, 0x02, 0x02, 0x01, 0x00, 0x02, 0x05, 0x05, 0x00, 0x03, 0x07, 0x01, 0x01
        /*0010*/ 	.byte	0x02, 0x03, 0x00, 0x00, 0x02, 0x06, 0x01, 0x00, 0x04, 0x0b, 0x08, 0x00, 0x09, 0x00, 0x00, 0x00
        /*0020*/ 	.byte	0x00, 0x00, 0x00, 0x00


//--------------------- .nv.info._Z16dot_warp_shuffleILi256EEvPKfS1_Pfi --------------------------
	.section	.nv.info._Z16dot_warp_shuffleILi256EEvPKfS1_Pfi,"",@"SHT_CUDA_INFO"
	.sectionflags	@""
	.align	4


	//----- nvinfo : EIATTR_CUDA_API_VERSION
	.align		4
        /*0000*/ 	.byte	0x04, 0x37
        /*0002*/ 	.short	(.L_7 - .L_6)
.L_6:
        /*0004*/ 	.word	0x00000082


	//----- nvinfo : EIATTR_KPARAM_INFO
	.align		4
.L_7:
        /*0008*/ 	.byte	0x04, 0x17
        /*000a*/ 	.short	(.L_9 - .L_8)
.L_8:
        /*000c*/ 	.word	0x00000000
        /*0010*/ 	.short	0x0003
        /*0012*/ 	.short	0x0018
        /*0014*/ 	.byte	0x00, 0xf0, 0x11, 0x00


	//----- nvinfo : EIATTR_KPARAM_INFO
	.align		4
.L_9:
        /*0018*/ 	.byte	0x04, 0x17
        /*001a*/ 	.short	(.L_11 - .L_10)
.L_10:
        /*001c*/ 	.word	0x00000000
        /*0020*/ 	.short	0x0002
        /*0022*/ 	.short	0x0010
        /*0024*/ 	.byte	0x00, 0xf5, 0x21, 0x00


	//----- nvinfo : EIATTR_KPARAM_INFO
	.align		4
.L_11:
        /*0028*/ 	.byte	0x04, 0x17
        /*002a*/ 	.short	(.L_13 - .L_12)
.L_12:
        /*002c*/ 	.word	0x00000000
        /*0030*/ 	.short	0x0001
        /*0032*/ 	.short	0x0008
        /*0034*/ 	.byte	0x00, 0xf5, 0x21, 0x00


	//----- nvinfo : EIATTR_KPARAM_INFO
	.align		4
.L_13:
        /*0038*/ 	.byte	0x04, 0x17
        /*003a*/ 	.short	(.L_15 - .L_14)
.L_14:
        /*003c*/ 	.word	0x00000000
        /*0040*/ 	.short	0x0000
        /*0042*/ 	.short	0x0000
        /*0044*/ 	.byte	0x00, 0xf5, 0x21, 0x00


	//----- nvinfo : EIATTR_SPARSE_MMA_MASK
	.align		4
.L_15:
        /*0048*/ 	.byte	0x03, 0x50
        /*004a*/ 	.short	0x0000


	//----- nvinfo : EIATTR_MAXREG_COUNT
	.align		4
        /*004c*/ 	.byte	0x03, 0x1b
        /*004e*/ 	.short	0x00ff


	//----- nvinfo : EIATTR_NUM_BARRIERS
	.align		4
        /*0050*/ 	.byte	0x02, 0x4c
        /*0052*/ 	.byte	0x01
	.zero		1


	//----- nvinfo : EIATTR_MERCURY_ISA_VERSION
	.align		4
        /*0054*/ 	.byte	0x03, 0x5f
        /*0056*/ 	.short	0x0101


	//----- nvinfo : EIATTR_COOP_GROUP_MASK_REGIDS
	.align		4
        /*0058*/ 	.byte	0x04, 0x29
        /*005a*/ 	.short	(.L_17 - .L_16)


	//   ....[0]....
.L_16:
        /*005c*/ 	.word	0xffffffff


	//   ....[1]....
        /*0060*/ 	.word	0xffffffff


	//   ....[2]....
        /*0064*/ 	.word	0xffffffff


	//   ....[3]....
        /*0068*/ 	.word	0xffffffff


	//   ....[4]....
        /*006c*/ 	.word	0xffffffff


	//   ....[5]....
        /*0070*/ 	.word	0xffffffff


	//   ....[6]....
        /*0074*/ 	.word	0xffffffff


	//   ....[7]....
        /*0078*/ 	.word	0xffffffff


	//   ....[8]....
        /*007c*/ 	.word	0xffffffff


	//   ....[9]....
        /*0080*/ 	.word	0xffffffff


	//----- nvinfo : EIATTR_COOP_GROUP_INSTR_OFFSETS
	.align		4
.L_17:
        /*0084*/ 	.byte	0x04, 0x28
        /*0086*/ 	.short	(.L_19 - .L_18)


	//   ....[0]....
.L_18:
        /*0088*/ 	.word	0x000001a0


	//   ....[1]....
        /*008c*/ 	.word	0x00000200


	//   ....[2]....
        /*0090*/ 	.word	0x00000240


	//   ....[3]....
        /*0094*/ 	.word	0x00000260


	//   ....[4]....
        /*0098*/ 	.word	0x00000280


	//   ....[5]....
        /*009c*/ 	.word	0x00000350


	//   ....[6]....
        /*00a0*/ 	.word	0x00000370


	//   ....[7]....
        /*00a4*/ 	.word	0x00000390


	//   ....[8]....
        /*00a8*/ 	.word	0x000003b0


	//   ....[9]....
        /*00ac*/ 	.word	0x000003d0


	//----- nvinfo : EIATTR_VRC_CTA_INIT_COUNT
	.align		4
.L_19:
        /*00b0*/ 	.byte	0x02, 0x4a
	.zero		1
	.zero		1


	//----- nvinfo : EIATTR_EXIT_INSTR_OFFSETS
	.align		4
        /*00b4*/ 	.byte	0x04, 0x1c
        /*00b6*/ 	.short	(.L_21 - .L_20)


	//   ....[0]....
.L_20:
        /*00b8*/ 	.word	0x000002c0


	//   ....[1]....
        /*00bc*/ 	.word	0x000003e0


	//   ....[2]....
        /*00c0*/ 	.word	0x00000420


	//----- nvinfo : EIATTR_CRS_STACK_SIZE
	.align		4
.L_21:
        /*00c4*/ 	.byte	0x04, 0x1e
        /*00c6*/ 	.short	(.L_23 - .L_22)
.L_22:
        /*00c8*/ 	.word	0x00000000


	//----- nvinfo : EIATTR_CBANK_PARAM_SIZE
	.align		4
.L_23:
        /*00cc*/ 	.byte	0x03, 0x19
        /*00ce*/ 	.short	0x001c


	//----- nvinfo : EIATTR_PARAM_CBANK
	.align		4
        /*00d0*/ 	.byte	0x04, 0x0a
        /*00d2*/ 	.short	(.L_25 - .L_24)
	.align		4
.L_24:
        /*00d4*/ 	.word	index@(.nv.constant0._Z16dot_warp_shuffleILi256EEvPKfS1_Pfi)
        /*00d8*/ 	.short	0x0380
        /*00da*/ 	.short	0x001c


	//----- nvinfo : EIATTR_SW_WAR
	.align		4
.L_25:
        /*00dc*/ 	.byte	0x04, 0x36
        /*00de*/ 	.short	(.L_27 - .L_26)
.L_26:
        /*00e0*/ 	.word	0x00000008
.L_27:


//--------------------- .nv.callgraph             --------------------------
	.section	.nv.callgraph,"",@"SHT_CUDA_CALLGRAPH"
	.align	4
	.sectionentsize	8
	.align		4
        /*0000*/ 	.word	0x00000000
	.align		4
        /*0004*/ 	.word	0xffffffff
	.align		4
        /*0008*/ 	.word	0x00000000
	.align		4
        /*000c*/ 	.word	0xfffffffe
	.align		4
        /*0010*/ 	.word	0x00000000
	.align		4
        /*0014*/ 	.word	0xfffffffd
	.align		4
        /*0018*/ 	.word	0x00000000
	.align		4
        /*001c*/ 	.word	0xfffffffc


//--------------------- .text._Z16dot_warp_shuffleILi256EEvPKfS1_Pfi --------------------------
	.section	.text._Z16dot_warp_shuffleILi256EEvPKfS1_Pfi,"ax",@progbits
	.align	128
        .global         _Z16dot_warp_shuffleILi256EEvPKfS1_Pfi
        .type           _Z16dot_warp_shuffleILi256EEvPKfS1_Pfi,@function
        .size           _Z16dot_warp_shuffleILi256EEvPKfS1_Pfi,(.L_x_4 - _Z16dot_warp_shuffleILi256EEvPKfS1_Pfi)
        .other          _Z16dot_warp_shuffleILi256EEvPKfS1_Pfi,@"STO_CUDA_ENTRY STV_DEFAULT"
_Z16dot_warp_shuffleILi256EEvPKfS1_Pfi:
.text._Z16dot_warp_shuffleILi256EEvPKfS1_Pfi:
[----:B------:R-:W-:Y:S01]  /*0000*/  LDC R1, c[0x0][0x37c] ;  /* 0x0000df00ff017b82 */ /* 0x000fe20000000800 */
[----:B------:R-:W0:Y:S01]  /*0010*/  S2R R3, SR_CTAID.X ;  /* 0x0000000000037919 */ /* 0x000e220000002500 */
[----:B------:R-:W0:Y:S01]  /*0020*/  LDCU UR6, c[0x0][0x360] ;  /* 0x00006c00ff0677ac */ /* 0x000e220008000800 */
[----:B------:R-:W-:Y:S01]  /*0030*/  BSSY.RECONVERGENT B0, `(.L_x_0) ;  /* 0x0000016000007945 */ /* 0x000fe20003800200 */
[----:B------:R-:W-:Y:S01]  /*0040*/  HFMA2 R10, -RZ, RZ, 0, 0 ;  /* 0x00000000ff0a7431 */ /* 0x000fe200000001ff */
[----:B------:R-:W0:Y:S01]  /*0050*/  S2R R0, SR_TID.X ;  /* 0x0000000000007919 */ /* 0x000e220000002100 */
[----:B------:R-:W1:Y:S01]  /*0060*/  LDCU UR7, c[0x0][0x398] ;  /* 0x00007300ff0777ac */ /* 0x000e620008000800 */
[----:B------:R-:W2:Y:S01]  /*0070*/  LDCU.64 UR4, c[0x0][0x358] ;  /* 0x00006b00ff0477ac */ /* 0x000ea20008000a00 */
[----:B0-----:R-:W-:-:S05]  /*0080*/  IMAD R2, R3, UR6, R0 ;  /* 0x0000000603027c24 */ /* 0x001fca000f8e0200 */
[----:B-1----:R-:W-:-:S13]  /*0090*/  ISETP.GE.AND P0, PT, R2, UR7, PT ;  /* 0x0000000702007c0c */ /* 0x002fda000bf06270 */
[----:B--2---:R-:W-:Y:S05]  /*00a0*/  @P0 BRA `(.L_x_1) ;  /* 0x0000000000380947 */ /* 0x004fea0003800000 */
[----:B------:R-:W0:Y:S01]  /*00b0*/  LDC R12, c[0x0][0x370] ;  /* 0x0000dc00ff0c7b82 */ /* 0x000e220000000800 */
[----:B------:R-:W-:Y:S02]  /*00c0*/  MOV R11, R2 ;  /* 0x00000002000b7202 */ /* 0x000fe40000000f00 */
[----:B------:R-:W-:-:S05]  /*00d0*/  MOV R10, RZ ;  /* 0x000000ff000a7202 */ /* 0x000fca0000000f00 */
[----:B------:R-:W1:Y:S08]  /*00e0*/  LDC.64 R6, c[0x0][0x380] ;  /* 0x0000e000ff067b82 */ /* 0x000e700000000a00 */
[----:B------:R-:W2:Y:S01]  /*00f0*/  LDC.64 R8, c[0x0][0x388] ;  /* 0x0000e200ff087b82 */ /* 0x000ea20000000a00 */
[----:B0-----:R-:W-:-:S07]  /*0100*/  IMAD R12, R12, UR6, RZ ;  /* 0x000000060c0c7c24 */ /* 0x001fce000f8e02ff */
.L_x_2:
[----:B-1----:R-:W-:-:S04]  /*0110*/  IMAD.WIDE R2, R11, 0x4, R6 ;  /* 0x000000040b027825 */ /* 0x002fc800078e0206 */
[----:B--2---:R-:W-:Y:S02]  /*0120*/  IMAD.WIDE R4, R11, 0x4, R8 ;  /* 0x000000040b047825 */ /* 0x004fe400078e0208 */
[----:B------:R-:W2:Y:S04]  /*0130*/  LDG.E.CONSTANT R3, desc[UR4][R2.64] ;  /* 0x0000000402037981 */ /* 0x000ea8000c1e9900 */
[----:B------:R-:W2:Y:S01]  /*0140*/  LDG.E.CONSTANT R4, desc[UR4][R4.64] ;  /* 0x0000000404047981 */ /* 0x000ea2000c1e9900 */
[----:B------:R-:W-:-:S04]  /*0150*/  IADD3 R11, PT, PT, R12, R11, RZ ;  /* 0x0000000b0c0b7210 */ /* 0x000fc80007ffe0ff */
[----:B------:R-:W-:Y:S01]  /*0160*/  ISETP.GE.AND P0, PT, R11, UR7, PT ;  /* 0x000000070b007c0c */ /* 0x000fe2000bf06270 */
[----:B--2---:R-:W-:-:S12]  /*0170*/  FFMA R10, R3, R4, R10 ;  /* 0x00000004030a7223 */ /* 0x004fd8000000000a */
[----:B------:R-:W-:Y:S05]  /*0180*/  @!P0 BRA `(.L_x_2) ;  /* 0xfffffffc00e08947 */ /* 0x000fea000383ffff */
.L_x_1:
[----:B------:R-:W-:Y:S05]  /*0190*/  BSYNC.RECONVERGENT B0 ;  /* 0x0000000000007941 */ /* 0x000fea0003800200 */
.L_x_0:
[----:B------:R-:W0:Y:S01]  /*01a0*/  SHFL.DOWN PT, R3, R10, 0x10, 0x1f ;  /* 0x0a001f000a037f89 */ /* 0x000e2200000e0000 */
[C---:B------:R-:W-:Y:S02]  /*01b0*/  LOP3.LUT P0, R6, R0.reuse, 0x1f, RZ, 0xc0, !PT ;  /* 0x0000001f00067812 */ /* 0x040fe4000780c0ff */
[----:B------:R-:W-:-:S11]  /*01c0*/  ISETP.GT.U32.AND P1, PT, R0, 0x1f, PT ;  /* 0x0000001f0000780c */ /* 0x000fd60003f24070 */
[----:B------:R-:W1:Y:S01]  /*01d0*/  @!P0 S2R R9, SR_CgaCtaId ;  /* 0x0000000000098919 */ /* 0x000e620000008800 */
[----:B------:R-:W-:Y:S01]  /*01e0*/  @!P0 MOV R8, 0x400 ;  /* 0x0000040000088802 */ /* 0x000fe20000000f00 */
[----:B0-----:R-:W-:-:S05]  /*01f0*/  FADD R3, R3, R10 ;  /* 0x0000000a03037221 */ /* 0x001fca0000000000 */
[----:B------:R-:W0:Y:S01]  /*0200*/  SHFL.DOWN PT, R2, R3, 0x8, 0x1f ;  /* 0x09001f0003027f89 */ /* 0x000e2200000e0000 */
[----:B-1----:R-:W-:-:S04]  /*0210*/  @!P0 LEA R9, R9, R8, 0x18 ;  /* 0x0000000809098211 */ /* 0x002fc800078ec0ff */
[----:B------:R-:W-:Y:S01]  /*0220*/  @!P0 LEA.HI R9, R0, R9, RZ, 0x1d ;  /* 0x0000000900098211 */ /* 0x000fe200078fe8ff */
[----:B0-----:R-:W-:-:S05]  /*0230*/  FADD R2, R3, R2 ;  /* 0x0000000203027221 */ /* 0x001fca0000000000 */
[----:B------:R-:W0:Y:S02]  /*0240*/  SHFL.DOWN PT, R5, R2, 0x4, 0x1f ;  /* 0x08801f0002057f89 */ /* 0x000e2400000e0000 */
[----:B0-----:R-:W-:-:S05]  /*0250*/  FADD R5, R2, R5 ;  /* 0x0000000502057221 */ /* 0x001fca0000000000 */
[----:B------:R-:W0:Y:S02]  /*0260*/  SHFL.DOWN PT, R4, R5, 0x2, 0x1f ;  /* 0x08401f0005047f89 */ /* 0x000e2400000e0000 */
[----:B0-----:R-:W-:-:S05]  /*0270*/  FADD R4, R5, R4 ;  /* 0x0000000405047221 */ /* 0x001fca0000000000 */
[----:B------:R-:W0:Y:S02]  /*0280*/  SHFL.DOWN PT, R7, R4, 0x1, 0x1f ;  /* 0x08201f0004077f89 */ /* 0x000e2400000e0000 */
[----:B0-----:R-:W-:-:S05]  /*0290*/  FADD R8, R4, R7 ;  /* 0x0000000704087221 */ /* 0x001fca0000000000 */
[----:B------:R0:W-:Y:S01]  /*02a0*/  @!P0 STS [R9], R8 ;  /* 0x0000000809008388 */ /* 0x0001e20000000800 */
[----:B------:R-:W-:Y:S06]  /*02b0*/  BAR.SYNC.DEFER_BLOCKING 0x0 ;  /* 0x0000000000007b1d */ /* 0x000fec0000010000 */
[----:B------:R-:W-:Y:S05]  /*02c0*/  @P1 EXIT ;  /* 0x000000000000194d */ /* 0x000fea0003800000 */
[----:B------:R-:W-:-:S13]  /*02d0*/  ISETP.GT.U32.AND P0, PT, R6, 0x7, PT ;  /* 0x000000070600780c */ /* 0x000fda0003f04070 */
[----:B------:R-:W1:Y:S01]  /*02e0*/  @!P0 S2R R3, SR_CgaCtaId ;  /* 0x0000000000038919 */ /* 0x000e620000008800 */
[----:B------:R-:W-:-:S04]  /*02f0*/  @!P0 MOV R0, 0x400 ;  /* 0x0000040000008802 */ /* 0x000fc80000000f00 */
[----:B-1----:R-:W-:Y:S02]  /*0300*/  @!P0 LEA R3, R3, R0, 0x18 ;  /* 0x0000000003038211 */ /* 0x002fe400078ec0ff */
[----:B------:R-:W-:Y:S02]  /*0310*/  MOV R0, RZ ;  /* 0x000000ff00007202 */ /* 0x000fe40000000f00 */
[----:B------:R-:W-:-:S05]  /*0320*/  @!P0 LEA R2, R6, R3, 0x2 ;  /* 0x0000000306028211 */ /* 0x000fca00078e10ff */
[----:B------:R-:W1:Y:S01]  /*0330*/  @!P0 LDS R0, [R2] ;  /* 0x0000000002008984 */ /* 0x000e620000000800 */
[----:B------:R-:W-:-:S03]  /*0340*/  ISETP.NE.AND P0, PT, R6, RZ, PT ;  /* 0x000000ff0600720c */ /* 0x000fc60003f05270 */
[----:B-1----:R-:W1:Y:S02]  /*0350*/  SHFL.DOWN PT, R3, R0, 0x10, 0x1f ;  /* 0x0a001f0000037f89 */ /* 0x002e6400000e0000 */
[----:B-1----:R-:W-:-:S05]  /*0360*/  FADD R3, R3, R0 ;  /* 0x0000000003037221 */ /* 0x002fca0000000000 */
[----:B------:R-:W1:Y:S02]  /*0370*/  SHFL.DOWN PT, R4, R3, 0x8, 0x1f ;  /* 0x09001f0003047f89 */ /* 0x000e6400000e0000 */
[----:B-1----:R-:W-:-:S05]  /*0380*/  FADD R4, R3, R4 ;  /* 0x0000000403047221 */ /* 0x002fca0000000000 */
[----:B------:R-:W1:Y:S02]  /*0390*/  SHFL.DOWN PT, R5, R4, 0x4, 0x1f ;  /* 0x08801f0004057f89 */ /* 0x000e6400000e0000 */
[----:B-1----:R-:W-:-:S05]  /*03a0*/  FADD R5, R4, R5 ;  /* 0x0000000504057221 */ /* 0x002fca0000000000 */
[----:B0-----:R-:W0:Y:S02]  /*03b0*/  SHFL.DOWN PT, R8, R5, 0x2, 0x1f ;  /* 0x08401f0005087f89 */ /* 0x001e2400000e0000 */
[----:B0-----:R-:W-:-:S05]  /*03c0*/  FADD R8, R5, R8 ;  /* 0x0000000805087221 */ /* 0x001fca0000000000 */
[----:B------:R0:W1:Y:S01]  /*03d0*/  SHFL.DOWN PT, R7, R8, 0x1, 0x1f ;  /* 0x08201f0008077f89 */ /* 0x00006200000e0000 */
[----:B------:R-:W-:Y:S05]  /*03e0*/  @P0 EXIT ;  /* 0x000000000000094d */ /* 0x000fea0003800000 */
[----:B------:R-:W2:Y:S01]  /*03f0*/  LDC.64 R2, c[0x0][0x390] ;  /* 0x0000e400ff027b82 */ /* 0x000ea20000000a00 */
[----:B-1----:R-:W-:-:S05]  /*0400*/  FADD R7, R8, R7 ;  /* 0x0000000708077221 */ /* 0x002fca0000000000 */
[----:B--2---:R-:W-:Y:S01]  /*0410*/  REDG.E.ADD.F32.FTZ.RN.STRONG.GPU desc[UR4][R2.64], R7 ;  /* 0x00000007020079a6 */ /* 0x004fe2000c12f304 */
[----:B------:R-:W-:Y:S05]  /*0420*/  EXIT ;  /* 0x000000000000794d */ /* 0x000fea0003800000 */
.L_x_3:
[----:B------:R-:W-:-:S00]  /*0430*/  BRA `(.L_x_3) ;  /* 0xfffffffc00fc7947 */ /* 0x000fc0000383ffff */
[----:B------:R-:W-:-:S00]  /*0440*/  NOP ;  /* 0x0000000000007918 */ /* 0x000fc00000000000 */
        /* <DEDUP_REMOVED lines=11> */
.L_x_4:


//--------------------- .nv.shared._Z16dot_warp_shuffleILi256EEvPKfS1_Pfi --------------------------
	.section	.nv.shared._Z16dot_warp_shuffleILi256EEvPKfS1_Pfi,"aw",@nobits
	.sectionflags	@""
	.align	4
.nv.shared._Z16dot_warp_shuffleILi256EEvPKfS1_Pfi:
	.zero		1152


//--------------------- .nv.shared.reserved.0     --------------------------
	.section	.nv.shared.reserved.0,"aw",@nobits
	.weak		__nv_reservedSMEM_offset_0_alias
	.size		__nv_reservedSMEM_offset_0_alias, 0, 64
	.other		__nv_reservedSMEM_offset_0_alias,@"STO_CUDA_RESERVED_SHARED STV_DEFAULT"
__nv_reservedSMEM_offset_0_alias:
	.zero		0
	.zero		64


//--------------------- .nv.constant0._Z16dot_warp_shuffleILi256EEvPKfS1_Pfi --------------------------
	.section	.nv.constant0._Z16dot_warp_shuffleILi256EEvPKfS1_Pfi,"a",@progbits
	.sectionflags	@""
	.align	4
.nv.constant0._Z16dot_warp_shuffleILi256EEvPKfS1_Pfi:
	.zero		924


//--------------------- SYMBOLS --------------------------

	.type		.nv.reservedSmem.offset0,@object
	.size		.nv.reservedSmem.offset0,0x4
	.type		.nv.reservedSmem.cap,@object
	.size		.nv.reservedSmem.cap,0x4
